	.headerflags	@"EF_CUDA_TEXMODE_UNIFIED EF_CUDA_64BIT_ADDRESS EF_CUDA_ACCELERATORS EF_CUDA_SM90 EF_CUDA_VIRTUAL_SM(EF_CUDA_SM90)"
	.elftype	@"ET_EXEC"


//--------------------- .nv.info                  --------------------------
	.section	.nv.info,"",@"SHT_CUDA_INFO"
	.align	4


	//----- nvinfo : EIATTR_REGCOUNT
	.align		4
        /*0000*/ 	.byte	0x04, 0x2f
        /*0002*/ 	.short	(.L_1 - .L_0)
	.align		4
.L_0:
        /*0004*/ 	.word	index@(triton_poi_fused_sigmoid_sigmoid_backward_4)
        /*0008*/ 	.word	0x0000000c


	//----- nvinfo : EIATTR_MIN_STACK_SIZE
	.align		4
.L_1:
        /*000c*/ 	.byte	0x04, 0x12
        /*000e*/ 	.short	(.L_3 - .L_2)
	.align		4
.L_2:
        /*0010*/ 	.word	index@(triton_poi_fused_sigmoid_sigmoid_backward_4)
        /*0014*/ 	.word	0x00000000


	//----- nvinfo : EIATTR_FRAME_SIZE
	.align		4
.L_3:
        /*0018*/ 	.byte	0x04, 0x11
        /*001a*/ 	.short	(.L_5 - .L_4)
	.align		4
.L_4:
        /*001c*/ 	.word	index@(triton_poi_fused_sigmoid_sigmoid_backward_4)
        /*0020*/ 	.word	0x00000000


	//----- nvinfo : EIATTR_MIN_STACK_SIZE
	.align		4
.L_5:
        /*0024*/ 	.byte	0x04, 0x12
        /*0026*/ 	.short	(.L_7 - .L_6)
	.align		4
.L_6:
        /*0028*/ 	.word	index@(triton_poi_fused_sigmoid_sigmoid_backward_4)
        /*002c*/ 	.word	0x00000000
.L_7:


//--------------------- .nv.info.triton_poi_fused_sigmoid_sigmoid_backward_4 --------------------------
	.section	.nv.info.triton_poi_fused_sigmoid_sigmoid_backward_4,"",@"SHT_CUDA_INFO"
	.sectionflags	@""
	.align	4


	//----- nvinfo : EIATTR_CUDA_API_VERSION
	.align		4
        /*0000*/ 	.byte	0x04, 0x37
        /*0002*/ 	.short	(.L_9 - .L_8)
.L_8:
        /*0004*/ 	.word	0x0000007c


	//----- nvinfo : EIATTR_KPARAM_INFO
	.align		4
.L_9:
        /*0008*/ 	.byte	0x04, 0x17
        /*000a*/ 	.short	(.L_11 - .L_10)
.L_10:
        /*000c*/ 	.word	0x00000000
        /*0010*/ 	.short	0x0002
        /*0012*/ 	.short	0x0010
        /*0014*/ 	.byte	0x00, 0xf0, 0x11, 0x00


	//----- nvinfo : EIATTR_KPARAM_INFO
	.align		4
.L_11:
        /*0018*/ 	.byte	0x04, 0x17
        /*001a*/ 	.short	(.L_13 - .L_12)
.L_12:
        /*001c*/ 	.word	0x00000000
        /*0020*/ 	.short	0x0001
        /*0022*/ 	.short	0x0008
        /*0024*/ 	.byte	0x00, 0xf4, 0x21, 0x00


	//----- nvinfo : EIATTR_KPARAM_INFO
	.align		4
.L_13:
        /*0028*/ 	.byte	0x04, 0x17
        /*002a*/ 	.short	(.L_15 - .L_14)
.L_14:
        /*002c*/ 	.word	0x00000000
        /*0030*/ 	.short	0x0000
        /*0032*/ 	.short	0x0000
        /*0034*/ 	.byte	0x00, 0xf4, 0x21, 0x00


	//----- nvinfo : EIATTR_SPARSE_MMA_MASK
	.align		4
.L_15:
        /*0038*/ 	.byte	0x03, 0x50
        /*003a*/ 	.short	0x0000


	//----- nvinfo : EIATTR_MAXREG_COUNT
	.align		4
        /*003c*/ 	.byte	0x03, 0x1b
        /*003e*/ 	.short	0x00ff


	//----- nvinfo : EIATTR_EXIT_INSTR_OFFSETS
	.align		4
        /*0040*/ 	.byte	0x04, 0x1c
        /*0042*/ 	.short	(.L_17 - .L_16)


	//   ....[0]....
.L_16:
        /*0044*/ 	.word	0x00000220


	//   ....[1]....
        /*0048*/ 	.word	0x00000240


	//----- nvinfo : EIATTR_REQNTID
	.align		4
.L_17:
        /*004c*/ 	.byte	0x04, 0x10
        /*004e*/ 	.short	(.L_19 - .L_18)
.L_18:
        /*0050*/ 	.word	0x00000020
        /*0054*/ 	.word	0x00000001
        /*0058*/ 	.word	0x00000001


	//----- nvinfo : EIATTR_CRS_STACK_SIZE
	.align		4
.L_19:
        /*005c*/ 	.byte	0x04, 0x1e
        /*005e*/ 	.short	(.L_21 - .L_20)
.L_20:
        /*0060*/ 	.word	0x00000000


	//----- nvinfo : EIATTR_CBANK_PARAM_SIZE
	.align		4
.L_21:
        /*0064*/ 	.byte	0x03, 0x19
        /*0066*/ 	.short	0x0014


	//----- nvinfo : EIATTR_PARAM_CBANK
	.align		4
        /*0068*/ 	.byte	0x04, 0x0a
        /*006a*/ 	.short	(.L_23 - .L_22)
	.align		4
.L_22:
        /*006c*/ 	.word	index@(.nv.constant0.triton_poi_fused_sigmoid_sigmoid_backward_4)
        /*0070*/ 	.short	0x0210
        /*0072*/ 	.short	0x0014


	//----- nvinfo : EIATTR_SW_WAR
	.align		4
.L_23:
        /*0074*/ 	.byte	0x04, 0x36
        /*0076*/ 	.short	(.L_25 - .L_24)
.L_24:
        /*0078*/ 	.word	0x00000008
.L_25:


//--------------------- .nv.callgraph             --------------------------
	.section	.nv.callgraph,"",@"SHT_CUDA_CALLGRAPH"
	.align	4
	.sectionentsize	8
	.align		4
        /*0000*/ 	.word	0x00000000
	.align		4
        /*0004*/ 	.word	0xffffffff
	.align		4
        /*0008*/ 	.word	0x00000000
	.align		4
        /*000c*/ 	.word	0xfffffffe
	.align		4
        /*0010*/ 	.word	0x00000000
	.align		4
        /*0014*/ 	.word	0xfffffffd
	.align		4
        /*0018*/ 	.word	0x00000000
	.align		4
        /*001c*/ 	.word	0xfffffffc


//--------------------- .text.triton_poi_fused_sigmoid_sigmoid_backward_4 --------------------------
	.section	.text.triton_poi_fused_sigmoid_sigmoid_backward_4,"ax",@progbits
	.align	128
        .global         triton_poi_fused_sigmoid_sigmoid_backward_4
        .type           triton_poi_fused_sigmoid_sigmoid_backward_4,@function
        .size           triton_poi_fused_sigmoid_sigmoid_backward_4,(.L_x_3 - triton_poi_fused_sigmoid_sigmoid_backward_4)
        .other          triton_poi_fused_sigmoid_sigmoid_backward_4,@"STO_CUDA_ENTRY STV_DEFAULT"
triton_poi_fused_sigmoid_sigmoid_backward_4:
.text.triton_poi_fused_sigmoid_sigmoid_backward_4:
[----:B------:R-:W0:Y:S02]  /*0000*/  LDC R1, c[0x0][0x28] ;  /* 0x00000a00ff017b82 */ /* 0x000e240000000800 */
[----:B------:R-:W1:Y:S01]  /*0010*/  S2R R8, SR_TID.X ;  /* 0x0000000000087919 */ /* 0x000e620000002100 */
[----:B------:R-:W2:Y:S01]  /*0020*/  LDC.64 R2, c[0x0][0x210] ;  /* 0x00008400ff027b82 */ /* 0x000ea20000000a00 */
[----:B------:R-:W-:Y:S01]  /*0030*/  ULDC.64 UR4, c[0x0][0x208] ;  /* 0x0000820000047ab9 */ /* 0x000fe20000000a00 */
[----:B------:R-:W-:Y:S01]  /*0040*/  BSSY B0, `(.L_x_0) ;  /* 0x0000009000007945 */ /* 0x000fe20003800000 */
[----:B------:R-:W3:Y:S01]  /*0050*/  S2R R7, SR_CTAID.X ;  /* 0x0000000000077919 */ /* 0x000ee20000002500 */
[----:B-1----:R-:W-:-:S04]  /*0060*/  LOP3.LUT R0, R8, 0x3, RZ, 0xc0, !PT ;  /* 0x0000000308007812 */ /* 0x002fc800078ec0ff */
[----:B---3--:R-:W-:Y:S01]  /*0070*/  LEA R7, R7, R0, 0x2 ;  /* 0x0000000007077211 */ /* 0x008fe200078e10ff */
[----:B------:R-:W-:-:S03]  /*0080*/  HFMA2.MMA R0, -RZ, RZ, 0, 0 ;  /* 0x00000000ff007435 */ /* 0x000fc600000001ff */
[C---:B------:R-:W-:Y:S01]  /*0090*/  ISETP.GE.AND P0, PT, R7.reuse, 0x4, PT ;  /* 0x000000040700780c */ /* 0x040fe20003f06270 */
[----:B--2---:R-:W-:-:S12]  /*00a0*/  IMAD.WIDE R2, R7, 0x4, R2 ;  /* 0x0000000407027825 */ /* 0x004fd800078e0202 */
[----:B------:R-:W-:Y:S05]  /*00b0*/  @P0 BRA `(.L_x_1) ;  /* 0x0000000000040947 */ /* 0x000fea0003800000 */
[----:B------:R1:W5:Y:S02]  /*00c0*/  LDG.E R0, desc[UR4][R2.64] ;  /* 0x0000000402007981 */ /* 0x000364000c1e1900 */
.L_x_1:
[----:B------:R-:W-:Y:S05]  /*00d0*/  BSYNC B0 ;  /* 0x0000000000007941 */ /* 0x000fea0003800000 */
.L_x_0:
[----:B-----5:R-:W-:Y:S01]  /*00e0*/  FADD R0, RZ, -R0 ;  /* 0x80000000ff007221 */ /* 0x020fe20000000000 */
[----:B------:R-:W-:-:S03]  /*00f0*/  MOV R9, 0x3f800000 ;  /* 0x3f80000000097802 */ /* 0x000fc60000000f00 */
[----:B------:R-:W-:-:S05]  /*0100*/  FMUL R0, R0, 1.4426950216293334961 ;  /* 0x3fb8aa3b00007820 */ /* 0x000fca0000400000 */
[----:B------:R-:W-:-:S13]  /*0110*/  FSETP.GEU.AND P0, PT, R0, -126, PT ;  /* 0xc2fc00000000780b */ /* 0x000fda0003f0e000 */
[----:B------:R-:W-:-:S04]  /*0120*/  @!P0 FMUL R0, R0, 0.5 ;  /* 0x3f00000000008820 */ /* 0x000fc80000400000 */
[----:B------:R-:W2:Y:S02]  /*0130*/  MUFU.EX2 R4, R0 ;  /* 0x0000000000047308 */ /* 0x000ea40000000800 */
[----:B--2---:R-:W-:Y:S01]  /*0140*/  @!P0 FMUL R4, R4, R4 ;  /* 0x0000000404048220 */ /* 0x004fe20000400000 */
[----:B------:R-:W-:-:S03]  /*0150*/  LOP3.LUT P0, RZ, R8, 0x1c, RZ, 0xc0, !PT ;  /* 0x0000001c08ff7812 */ /* 0x000fc6000780c0ff */
[----:B------:R-:W-:Y:S01]  /*0160*/  FADD R6, R4, 1 ;  /* 0x3f80000004067421 */ /* 0x000fe20000000000 */
[----:B------:R-:W-:Y:S01]  /*0170*/  ISETP.LT.AND P0, PT, R7, 0x4, !P0 ;  /* 0x000000040700780c */ /* 0x000fe20004701270 */
[----:B------:R-:W2:Y:S03]  /*0180*/  LDC.64 R4, c[0x0][0x218] ;  /* 0x00008600ff047b82 */ /* 0x000ea60000000a00 */
[----:B------:R-:W-:-:S04]  /*0190*/  FSETP.GT.AND P1, PT, R6, 8.50705917302346158658e+37, PT ;  /* 0x7e8000000600780b */ /* 0x000fc80003f24000 */
[----:B------:R-:W-:-:S09]  /*01a0*/  FSEL R9, R9, 0.25, !P1 ;  /* 0x3e80000009097808 */ /* 0x000fd20004800000 */
[----:B------:R-:W-:-:S06]  /*01b0*/  @P1 FMUL R6, R6, 0.25 ;  /* 0x3e80000006061820 */ /* 0x000fcc0000400000 */
[----:B------:R-:W3:Y:S01]  /*01c0*/  MUFU.RCP R6, R6 ;  /* 0x0000000600067308 */ /* 0x000ee20000001000 */
[----:B--2---:R-:W-:-:S04]  /*01d0*/  IMAD.WIDE R4, R7, 0x4, R4 ;  /* 0x0000000407047825 */ /* 0x004fc800078e0204 */
[----:B---3--:R-:W-:-:S04]  /*01e0*/  FMUL R9, R6, R9 ;  /* 0x0000000906097220 */ /* 0x008fc80000400000 */
[C---:B------:R-:W-:Y:S01]  /*01f0*/  FADD R0, -R9.reuse, 1 ;  /* 0x3f80000009007421 */ /* 0x040fe20000000100 */
[----:B------:R2:W-:Y:S03]  /*0200*/  @P0 STG.E desc[UR4][R2.64], R9 ;  /* 0x0000000902000986 */ /* 0x0005e6000c101904 */
[----:B------:R-:W-:Y:S01]  /*0210*/  FMUL R7, R9, R0 ;  /* 0x0000000009077220 */ /* 0x000fe20000400000 */
[----:B------:R-:W-:Y:S06]  /*0220*/  @!P0 EXIT ;  /* 0x000000000000894d */ /* 0x000fec0003800000 */
[----:B------:R-:W-:Y:S01]  /*0230*/  STG.E desc[UR4][R4.64], R7 ;  /* 0x0000000704007986 */ /* 0x000fe2000c101904 */
[----:B------:R-:W-:Y:S05]  /*0240*/  EXIT ;  /* 0x000000000000794d */ /* 0x000fea0003800000 */
.L_x_2:
[----:B------:R-:W-:-:S00]  /*0250*/  BRA `(.L_x_2) ;  /* 0xfffffffc00fc7947 */ /* 0x000fc0000383ffff */
[----:B------:R-:W-:-:S00]  /*0260*/  NOP ;  /* 0x0000000000007918 */ /* 0x000fc00000000000 */
        /* <DEDUP_REMOVED lines=9> */
.L_x_3:


//--------------------- .nv.constant0.triton_poi_fused_sigmoid_sigmoid_backward_4 --------------------------
	.section	.nv.constant0.triton_poi_fused_sigmoid_sigmoid_backward_4,"a",@progbits
	.sectionflags	@""
	.align	4
.nv.constant0.triton_poi_fused_sigmoid_sigmoid_backward_4:
	.zero		548
